	.headerflags	@"EF_CUDA_TEXMODE_UNIFIED EF_CUDA_64BIT_ADDRESS EF_CUDA_ACCELERATORS EF_CUDA_SM90 EF_CUDA_VIRTUAL_SM(EF_CUDA_SM90)"
	.elftype	@"ET_EXEC"


//--------------------- .nv.info                  --------------------------
	.section	.nv.info,"",@"SHT_CUDA_INFO"
	.align	4


	//----- nvinfo : EIATTR_REGCOUNT
	.align		4
        /*0000*/ 	.byte	0x04, 0x2f
        /*0002*/ 	.short	(.L_1 - .L_0)
	.align		4
.L_0:
        /*0004*/ 	.word	index@(triton_poi_fused_stack_6)
        /*0008*/ 	.word	0x0000001a


	//----- nvinfo : EIATTR_MIN_STACK_SIZE
	.align		4
.L_1:
        /*000c*/ 	.byte	0x04, 0x12
        /*000e*/ 	.short	(.L_3 - .L_2)
	.align		4
.L_2:
        /*0010*/ 	.word	index@(triton_poi_fused_stack_6)
        /*0014*/ 	.word	0x00000000


	//----- nvinfo : EIATTR_FRAME_SIZE
	.align		4
.L_3:
        /*0018*/ 	.byte	0x04, 0x11
        /*001a*/ 	.short	(.L_5 - .L_4)
	.align		4
.L_4:
        /*001c*/ 	.word	index@(triton_poi_fused_stack_6)
        /*0020*/ 	.word	0x00000000


	//----- nvinfo : EIATTR_MIN_STACK_SIZE
	.align		4
.L_5:
        /*0024*/ 	.byte	0x04, 0x12
        /*0026*/ 	.short	(.L_7 - .L_6)
	.align		4
.L_6:
        /*0028*/ 	.word	index@(triton_poi_fused_stack_6)
        /*002c*/ 	.word	0x00000000
.L_7:


//--------------------- .nv.info.triton_poi_fused_stack_6 --------------------------
	.section	.nv.info.triton_poi_fused_stack_6,"",@"SHT_CUDA_INFO"
	.sectionflags	@""
	.align	4


	//----- nvinfo : EIATTR_CUDA_API_VERSION
	.align		4
        /*0000*/ 	.byte	0x04, 0x37
        /*0002*/ 	.short	(.L_9 - .L_8)
.L_8:
        /*0004*/ 	.word	0x0000007c


	//----- nvinfo : EIATTR_KPARAM_INFO
	.align		4
.L_9:
        /*0008*/ 	.byte	0x04, 0x17
        /*000a*/ 	.short	(.L_11 - .L_10)
.L_10:
        /*000c*/ 	.word	0x00000000
        /*0010*/ 	.short	0x0004
        /*0012*/ 	.short	0x0020
        /*0014*/ 	.byte	0x00, 0xf0, 0x11, 0x00


	//----- nvinfo : EIATTR_KPARAM_INFO
	.align		4
.L_11:
        /*0018*/ 	.byte	0x04, 0x17
        /*001a*/ 	.short	(.L_13 - .L_12)
.L_12:
        /*001c*/ 	.word	0x00000000
        /*0020*/ 	.short	0x0003
        /*0022*/ 	.short	0x0018
        /*0024*/ 	.byte	0x00, 0xf4, 0x21, 0x00


	//----- nvinfo : EIATTR_KPARAM_INFO
	.align		4
.L_13:
        /*0028*/ 	.byte	0x04, 0x17
        /*002a*/ 	.short	(.L_15 - .L_14)
.L_14:
        /*002c*/ 	.word	0x00000000
        /*0030*/ 	.short	0x0002
        /*0032*/ 	.short	0x0010
        /*0034*/ 	.byte	0x00, 0xf4, 0x21, 0x00


	//----- nvinfo : EIATTR_KPARAM_INFO
	.align		4
.L_15:
        /*0038*/ 	.byte	0x04, 0x17
        /*003a*/ 	.short	(.L_17 - .L_16)
.L_16:
        /*003c*/ 	.word	0x00000000
        /*0040*/ 	.short	0x0001
        /*0042*/ 	.short	0x0008
        /*0044*/ 	.byte	0x00, 0xf4, 0x21, 0x00


	//----- nvinfo : EIATTR_KPARAM_INFO
	.align		4
.L_17:
        /*0048*/ 	.byte	0x04, 0x17
        /*004a*/ 	.short	(.L_19 - .L_18)
.L_18:
        /*004c*/ 	.word	0x00000000
        /*0050*/ 	.short	0x0000
        /*0052*/ 	.short	0x0000
        /*0054*/ 	.byte	0x00, 0xf4, 0x21, 0x00


	//----- nvinfo : EIATTR_SPARSE_MMA_MASK
	.align		4
.L_19:
        /*0058*/ 	.byte	0x03, 0x50
        /*005a*/ 	.short	0x0000


	//----- nvinfo : EIATTR_MAXREG_COUNT
	.align		4
        /*005c*/ 	.byte	0x03, 0x1b
        /*005e*/ 	.short	0x00ff


	//----- nvinfo : EIATTR_EXIT_INSTR_OFFSETS
	.align		4
        /*0060*/ 	.byte	0x04, 0x1c
        /*0062*/ 	.short	(.L_21 - .L_20)


	//   ....[0]....
.L_20:
        /*0064*/ 	.word	0x00000440


	//----- nvinfo : EIATTR_REQNTID
	.align		4
.L_21:
        /*0068*/ 	.byte	0x04, 0x10
        /*006a*/ 	.short	(.L_23 - .L_22)
.L_22:
        /*006c*/ 	.word	0x00000080
        /*0070*/ 	.word	0x00000001
        /*0074*/ 	.word	0x00000001


	//----- nvinfo : EIATTR_CBANK_PARAM_SIZE
	.align		4
.L_23:
        /*0078*/ 	.byte	0x03, 0x19
        /*007a*/ 	.short	0x0024


	//----- nvinfo : EIATTR_PARAM_CBANK
	.align		4
        /*007c*/ 	.byte	0x04, 0x0a
        /*007e*/ 	.short	(.L_25 - .L_24)
	.align		4
.L_24:
        /*0080*/ 	.word	index@(.nv.constant0.triton_poi_fused_stack_6)
        /*0084*/ 	.short	0x0210
        /*0086*/ 	.short	0x0024


	//----- nvinfo : EIATTR_SW_WAR
	.align		4
.L_25:
        /*0088*/ 	.byte	0x04, 0x36
        /*008a*/ 	.short	(.L_27 - .L_26)
.L_26:
        /*008c*/ 	.word	0x00000008
.L_27:


//--------------------- .nv.callgraph             --------------------------
	.section	.nv.callgraph,"",@"SHT_CUDA_CALLGRAPH"
	.align	4
	.sectionentsize	8
	.align		4
        /*0000*/ 	.word	0x00000000
	.align		4
        /*0004*/ 	.word	0xffffffff
	.align		4
        /*0008*/ 	.word	0x00000000
	.align		4
        /*000c*/ 	.word	0xfffffffe
	.align		4
        /*0010*/ 	.word	0x00000000
	.align		4
        /*0014*/ 	.word	0xfffffffd
	.align		4
        /*0018*/ 	.word	0x00000000
	.align		4
        /*001c*/ 	.word	0xfffffffc


//--------------------- .text.triton_poi_fused_stack_6 --------------------------
	.section	.text.triton_poi_fused_stack_6,"ax",@progbits
	.align	128
        .global         triton_poi_fused_stack_6
        .type           triton_poi_fused_stack_6,@function
        .size           triton_poi_fused_stack_6,(.L_x_1 - triton_poi_fused_stack_6)
        .other          triton_poi_fused_stack_6,@"STO_CUDA_ENTRY STV_DEFAULT"
triton_poi_fused_stack_6:
.text.triton_poi_fused_stack_6:
[----:B------:R-:W-:Y:S01]  /*0000*/  LDC R1, c[0x0][0x28] ;  /* 0x00000a00ff017b82 */ /* 0x000fe20000000800 */
[----:B------:R-:W1:Y:S01]  /*0010*/  S2R R0, SR_TID.X ;  /* 0x0000000000007919 */ /* 0x000e620000002100 */
[----:B------:R-:W-:Y:S01]  /*0020*/  ULDC.64 UR4, c[0x0][0x218] ;  /* 0x0000860000047ab9 */ /* 0x000fe20000000a00 */
[----:B------:R-:W-:Y:S01]  /*0030*/  ULDC.64 UR6, c[0x0][0x220] ;  /* 0x0000880000067ab9 */ /* 0x000fe20000000a00 */
[----:B------:R-:W2:Y:S01]  /*0040*/  S2R R3, SR_CTAID.X ;  /* 0x0000000000037919 */ /* 0x000ea20000002500 */
[----:B-1----:R-:W-:-:S05]  /*0050*/  IMAD.SHL.U32 R0, R0, 0x4, RZ ;  /* 0x0000000400007824 */ /* 0x002fca00078e00ff */
[----:B------:R-:W-:-:S05]  /*0060*/  LOP3.LUT R0, R0, 0x1fc, RZ, 0xc0, !PT ;  /* 0x000001fc00007812 */ /* 0x000fca00078ec0ff */
[----:B--2---:R-:W-:-:S04]  /*0070*/  IMAD R0, R3, 0x200, R0 ;  /* 0x0000020003007824 */ /* 0x004fc800078e0200 */
[----:B------:R-:W-:Y:S01]  /*0080*/  IMAD.HI R8, R0, 0x2aaaaaab, RZ ;  /* 0x2aaaaaab00087827 */ /* 0x000fe200078e02ff */
[----:B------:R-:W-:-:S04]  /*0090*/  SHF.R.S32.HI R3, RZ, 0x1f, R0 ;  /* 0x0000001fff037819 */ /* 0x000fc80000011400 */
[----:B------:R-:W-:Y:S02]  /*00a0*/  LEA.HI R4, R3, R0, RZ, 0x8 ;  /* 0x0000000003047211 */ /* 0x000fe400078f40ff */
[----:B------:R-:W-:Y:S01]  /*00b0*/  SHF.R.U32.HI R9, RZ, 0x1f, R8 ;  /* 0x0000001fff097819 */ /* 0x000fe20000011608 */
[----:B------:R-:W1:Y:S01]  /*00c0*/  LDC.64 R2, c[0x0][0x210] ;  /* 0x00008400ff027b82 */ /* 0x000e620000000a00 */
[----:B------:R-:W-:Y:S02]  /*00d0*/  SHF.R.S32.HI R5, RZ, 0x8, R4 ;  /* 0x00000008ff057819 */ /* 0x000fe40000011404 */
[----:B------:R-:W-:Y:S02]  /*00e0*/  LEA.HI.SX32 R8, R8, R9, 0x17 ;  /* 0x0000000908087211 */ /* 0x000fe400078fbaff */
[----:B------:R-:W-:Y:S01]  /*00f0*/  LOP3.LUT R9, R4, 0xffffff00, RZ, 0xc0, !PT ;  /* 0xffffff0004097812 */ /* 0x000fe200078ec0ff */
[----:B------:R-:W-:-:S04]  /*0100*/  IMAD.HI R6, R5, 0x2aaaaaab, RZ ;  /* 0x2aaaaaab05067827 */ /* 0x000fc800078e02ff */
[----:B------:R-:W-:Y:S01]  /*0110*/  IMAD.IADD R9, R0, 0x1, -R9 ;  /* 0x0000000100097824 */ /* 0x000fe200078e0a09 */
[----:B------:R-:W-:-:S03]  /*0120*/  SHF.R.U32.HI R7, RZ, 0x1, R6 ;  /* 0x00000001ff077819 */ /* 0x000fc60000011606 */
[----:B------:R-:W-:Y:S01]  /*0130*/  IMAD R9, R8, 0x400, R9 ;  /* 0x0000040008097824 */ /* 0x000fe200078e0209 */
[----:B------:R-:W-:-:S04]  /*0140*/  LEA.HI R6, R6, R7, RZ, 0x1 ;  /* 0x0000000706067211 */ /* 0x000fc800078f08ff */
[----:B------:R-:W-:Y:S01]  /*0150*/  SHF.R.S32.HI R11, RZ, 0x1f, R9 ;  /* 0x0000001fff0b7819 */ /* 0x000fe20000011409 */
[----:B------:R-:W-:Y:S02]  /*0160*/  IMAD R7, R6, -0xc, R5 ;  /* 0xfffffff406077824 */ /* 0x000fe400078e0205 */
[C---:B------:R-:W-:Y:S02]  /*0170*/  IMAD R5, R8.reuse, -0xc00, R0 ;  /* 0xfffff40008057824 */ /* 0x040fe400078e0200 */
[C---:B------:R-:W-:Y:S01]  /*0180*/  IMAD.SHL.U32 R4, R7.reuse, 0x100, RZ ;  /* 0x0000010007047824 */ /* 0x040fe200078e00ff */
[C---:B------:R-:W-:Y:S01]  /*0190*/  ISETP.GE.AND P1, PT, R7.reuse, 0x4, PT ;  /* 0x000000040700780c */ /* 0x040fe20003f26270 */
[----:B------:R-:W-:Y:S01]  /*01a0*/  IMAD R5, R8, 0x400, R5 ;  /* 0x0000040008057824 */ /* 0x000fe200078e0205 */
[----:B------:R-:W-:Y:S02]  /*01b0*/  LOP3.LUT R8, R7, 0xfffffffc, RZ, 0xc0, !PT ;  /* 0xfffffffc07087812 */ /* 0x000fe400078ec0ff */
[----:B------:R-:W-:Y:S01]  /*01c0*/  IADD3 R18, P0, R4, R9, RZ ;  /* 0x0000000904127210 */ /* 0x000fe20007f1e0ff */
[----:B-1----:R-:W-:Y:S01]  /*01d0*/  IMAD.WIDE R2, R5, 0x4, R2 ;  /* 0x0000000405027825 */ /* 0x002fe200078e0202 */
[----:B------:R-:W-:-:S02]  /*01e0*/  ISETP.NE.AND P2, PT, R8, 0x4, PT ;  /* 0x000000040800780c */ /* 0x000fc40003f45270 */
[----:B------:R-:W-:Y:S02]  /*01f0*/  LEA.HI.X.SX32 R9, R4, R11, 0x1, P0 ;  /* 0x0000000b04097211 */ /* 0x000fe400000f0eff */
[----:B------:R-:W-:Y:S02]  /*0200*/  CS2R R4, SRZ ;  /* 0x0000000000047805 */ /* 0x000fe4000001ff00 */
[----:B------:R-:W-:Y:S02]  /*0210*/  ISETP.GT.AND P0, PT, R7, 0x7, PT ;  /* 0x000000070700780c */ /* 0x000fe40003f04270 */
[----:B------:R-:W-:Y:S02]  /*0220*/  CS2R R6, SRZ ;  /* 0x0000000000067805 */ /* 0x000fe4000001ff00 */
[C---:B------:R-:W-:Y:S01]  /*0230*/  SHF.L.U64.HI R9, R18.reuse, 0x2, R9 ;  /* 0x0000000212097819 */ /* 0x040fe20000010209 */
[----:B------:R-:W-:-:S05]  /*0240*/  IMAD.SHL.U32 R18, R18, 0x4, RZ ;  /* 0x0000000412127824 */ /* 0x000fca00078e00ff */
[----:B------:R-:W-:Y:S02]  /*0250*/  IADD3 R16, P3, R18, UR4, RZ ;  /* 0x0000000412107c10 */ /* 0x000fe4000ff7e0ff */
[----:B------:R-:W-:Y:S02]  /*0260*/  IADD3 R18, P4, R18, UR6, RZ ;  /* 0x0000000612127c10 */ /* 0x000fe4000ff9e0ff */
[----:B------:R-:W-:Y:S02]  /*0270*/  CS2R R10, SRZ ;  /* 0x00000000000a7805 */ /* 0x000fe4000001ff00 */
[----:B------:R-:W-:Y:S02]  /*0280*/  IADD3.X R17, R9, UR5, RZ, P3, !PT ;  /* 0x0000000509117c10 */ /* 0x000fe40009ffe4ff */
[----:B------:R-:W-:Y:S02]  /*0290*/  CS2R R12, SRZ ;  /* 0x00000000000c7805 */ /* 0x000fe4000001ff00 */
[----:B------:R-:W-:-:S02]  /*02a0*/  IADD3.X R19, R9, UR7, RZ, P4, !PT ;  /* 0x0000000709137c10 */ /* 0x000fc4000a7fe4ff */
[----:B------:R-:W-:Y:S02]  /*02b0*/  CS2R R8, SRZ ;  /* 0x0000000000087805 */ /* 0x000fe4000001ff00 */
[----:B------:R-:W-:Y:S01]  /*02c0*/  CS2R R14, SRZ ;  /* 0x00000000000e7805 */ /* 0x000fe2000001ff00 */
[----:B------:R-:W-:Y:S02]  /*02d0*/  ULDC.64 UR4, c[0x0][0x208] ;  /* 0x0000820000047ab9 */ /* 0x000fe40000000a00 */
[----:B------:R1:W2:Y:S04]  /*02e0*/  @!P1 LDG.E.128 R4, desc[UR4][R2.64] ;  /* 0x0000000402049981 */ /* 0x0002a8000c1e1d00 */
[----:B------:R-:W3:Y:S04]  /*02f0*/  @!P2 LDG.E.128 R8, desc[UR4][R16.64+-0x1000] ;  /* 0xfff000041008a981 */ /* 0x000ee8000c1e1d00 */
[----:B------:R-:W4:Y:S01]  /*0300*/  @P0 LDG.E.128 R12, desc[UR4][R18.64+-0x2000] ;  /* 0xffe00004120c0981 */ /* 0x000f22000c1e1d00 */
[----:B-1----:R-:W1:Y:S02]  /*0310*/  LDC.64 R2, c[0x0][0x228] ;  /* 0x00008a00ff027b82 */ /* 0x002e640000000a00 */
[----:B-1----:R-:W-:Y:S01]  /*0320*/  IMAD.WIDE R2, R0, 0x4, R2 ;  /* 0x0000000400027825 */ /* 0x002fe200078e0202 */
[----:B--2---:R-:W-:-:S02]  /*0330*/  SEL R21, R4, RZ, !P1 ;  /* 0x000000ff04157207 */ /* 0x004fc40004800000 */
[----:B------:R-:W-:Y:S02]  /*0340*/  SEL R20, R5, RZ, !P1 ;  /* 0x000000ff05147207 */ /* 0x000fe40004800000 */
[----:B------:R-:W-:Y:S02]  /*0350*/  SEL R23, R6, RZ, !P1 ;  /* 0x000000ff06177207 */ /* 0x000fe40004800000 */
[----:B------:R-:W-:Y:S02]  /*0360*/  SEL R22, R7, RZ, !P1 ;  /* 0x000000ff07167207 */ /* 0x000fe40004800000 */
[----:B---3--:R-:W-:Y:S02]  /*0370*/  SEL R4, R8, RZ, !P2 ;  /* 0x000000ff08047207 */ /* 0x008fe40005000000 */
[----:B------:R-:W-:Y:S02]  /*0380*/  SEL R5, R9, RZ, !P2 ;  /* 0x000000ff09057207 */ /* 0x000fe40005000000 */
[----:B------:R-:W-:-:S02]  /*0390*/  SEL R6, R10, RZ, !P2 ;  /* 0x000000ff0a067207 */ /* 0x000fc40005000000 */
[----:B------:R-:W-:Y:S02]  /*03a0*/  SEL R7, R11, RZ, !P2 ;  /* 0x000000ff0b077207 */ /* 0x000fe40005000000 */
[----:B----4-:R-:W-:Y:S02]  /*03b0*/  @P2 SEL R4, R12, RZ, P0 ;  /* 0x000000ff0c042207 */ /* 0x010fe40000000000 */
[----:B------:R-:W-:Y:S02]  /*03c0*/  @P2 SEL R5, R13, RZ, P0 ;  /* 0x000000ff0d052207 */ /* 0x000fe40000000000 */
[----:B------:R-:W-:Y:S02]  /*03d0*/  @P2 SEL R6, R14, RZ, P0 ;  /* 0x000000ff0e062207 */ /* 0x000fe40000000000 */
[----:B------:R-:W-:Y:S02]  /*03e0*/  @P2 SEL R7, R15, RZ, P0 ;  /* 0x000000ff0f072207 */ /* 0x000fe40000000000 */
[----:B------:R-:W-:-:S02]  /*03f0*/  SEL R4, R21, R4, !P1 ;  /* 0x0000000415047207 */ /* 0x000fc40004800000 */
[----:B------:R-:W-:Y:S02]  /*0400*/  SEL R5, R20, R5, !P1 ;  /* 0x0000000514057207 */ /* 0x000fe40004800000 */
[----:B------:R-:W-:Y:S02]  /*0410*/  SEL R6, R23, R6, !P1 ;  /* 0x0000000617067207 */ /* 0x000fe40004800000 */
[----:B------:R-:W-:-:S05]  /*0420*/  SEL R7, R22, R7, !P1 ;  /* 0x0000000716077207 */ /* 0x000fca0004800000 */
[----:B------:R-:W-:Y:S01]  /*0430*/  STG.E.128 desc[UR4][R2.64], R4 ;  /* 0x0000000402007986 */ /* 0x000fe2000c101d04 */
[----:B------:R-:W-:Y:S05]  /*0440*/  EXIT ;  /* 0x000000000000794d */ /* 0x000fea0003800000 */
.L_x_0:
[----:B------:R-:W-:-:S00]  /*0450*/  BRA `(.L_x_0) ;  /* 0xfffffffc00fc7947 */ /* 0x000fc0000383ffff */
[----:B------:R-:W-:-:S00]  /*0460*/  NOP ;  /* 0x0000000000007918 */ /* 0x000fc00000000000 */
        /* <DEDUP_REMOVED lines=9> */
.L_x_1:


//--------------------- .nv.constant0.triton_poi_fused_stack_6 --------------------------
	.section	.nv.constant0.triton_poi_fused_stack_6,"a",@progbits
	.sectionflags	@""
	.align	4
.nv.constant0.triton_poi_fused_stack_6:
	.zero		564
